.version 6.5
.target sm_30
.address_size 64

.func (.reg.u64 add, .reg.u32 mult) add_mult (.reg.u32 x, .reg.u32 y);

.visible .entry call_multi_return(
	.param .u64 input,
	.param .u64 output
)
{
	.reg .u64 	    in_addr;
    .reg .u64 	    out_addr;


    .reg .u32       x;
    .reg .u32       y;

    .reg .u64       add;
    .reg .u64       mul;
    .reg .u32       mul_32;

	ld.param.u64 	in_addr, [input];
    ld.param.u64 	out_addr, [output];

    ld.global.u32   x, [in_addr];
    ld.global.u32   y, [in_addr+4];
    call            (add, mul_32), add_mult, (x, y);
    cvt.u64.u32     mul, mul_32;
    st.global.u64   [out_addr], add;
    st.global.u64   [out_addr+8], mul;
    ret;
}

.func (.reg.u64 add, .reg.u32 mul) add_mult (
    .reg.u32 x,
    .reg.u32 y
)
{
    .reg .u32 	    add_32;

    add.u32         add_32, x, y;
    cvt.u64.u32     add, add_32;
    mul.lo.u32      mul, x, y;
    ret;
}


// ===== COMPILED SASS (sm_100) =====

	.target	sm_100

	.elftype	@"ET_EXEC"


//--------------------- .note.nv.tkinfo           --------------------------
	.section	.note.nv.tkinfo,"",@"SHT_NOTE"
	.sectionflags	@"SHF_NOTE_NV_TKINFO"
	.tkinfo
        /*0018*/ 	.word	0x00000002
        /*0030*/ 	.string	""
        /*0030*/ 	.string	"ptxas"
        /*0030*/ 	.string	"Cuda compilation tools, release 13.0, V13.0.88"
        /*0030*/ 	.string	"Build cuda_13.0.r13.0/compiler.36424714_0"
        /*0030*/ 	.string	"-arch sm_100 "



//--------------------- .note.nv.cuinfo           --------------------------
	.section	.note.nv.cuinfo,"",@"SHT_NOTE"
	.sectionflags	@"SHF_NOTE_NV_CUINFO"
        /*0018*/ 	.short	0x0002
        /*001a*/ 	.short	0x001e
        /*001c*/ 	.short	0x0082
	.zero		2


//--------------------- .nv.info                  --------------------------
	.section	.nv.info,"",@"SHT_CUDA_INFO"
	.align	4


	//----- nvinfo : EIATTR_REGCOUNT
	.align		4
        /*0000*/ 	.byte	0x04, 0x2f
        /*0002*/ 	.short	(.L_1 - .L_0)
	.align		4
.L_0:
        /*0004*/ 	.word	index@(call_multi_return)
        /*0008*/ 	.word	0x0000000a


	//----- nvinfo : EIATTR_FRAME_SIZE
	.align		4
.L_1:
        /*000c*/ 	.byte	0x04, 0x11
        /*000e*/ 	.short	(.L_3 - .L_2)
	.align		4
.L_2:
        /*0010*/ 	.word	index@($call_multi_return$add_mult)
        /*0014*/ 	.word	0x00000000


	//----- nvinfo : EIATTR_FRAME_SIZE
	.align		4
.L_3:
        /*0018*/ 	.byte	0x04, 0x11
        /*001a*/ 	.short	(.L_5 - .L_4)
	.align		4
.L_4:
        /*001c*/ 	.word	index@(call_multi_return)
        /*0020*/ 	.word	0x00000000


	//----- nvinfo : EIATTR_MIN_STACK_SIZE
	.align		4
.L_5:
        /*0024*/ 	.byte	0x04, 0x12
        /*0026*/ 	.short	(.L_7 - .L_6)
	.align		4
.L_6:
        /*0028*/ 	.word	index@(call_multi_return)
        /*002c*/ 	.word	0x00000000
.L_7:


//--------------------- .nv.compat                --------------------------
	.section	.nv.compat,"",@"SHT_CUDA_COMPAT_INFO"
	.align	4
        /*0000*/ 	.byte	0x02, 0x09, 0x00, 0x00, 0x02, 0x02, 0x01, 0x00, 0x02, 0x05, 0x05, 0x00, 0x03, 0x07, 0x01, 0x01
        /*0010*/ 	.byte	0x02, 0x03, 0x00, 0x00, 0x02, 0x06, 0x01, 0x00, 0x04, 0x0b, 0x08, 0x00, 0x09, 0x00, 0x00, 0x00
        /*0020*/ 	.byte	0x00, 0x00, 0x00, 0x00


//--------------------- .nv.info.call_multi_return --------------------------
	.section	.nv.info.call_multi_return,"",@"SHT_CUDA_INFO"
	.sectionflags	@""
	.align	4


	//----- nvinfo : EIATTR_CUDA_API_VERSION
	.align		4
        /*0000*/ 	.byte	0x04, 0x37
        /*0002*/ 	.short	(.L_9 - .L_8)
.L_8:
        /*0004*/ 	.word	0x00000082


	//----- nvinfo : EIATTR_KPARAM_INFO
	.align		4
.L_9:
        /*0008*/ 	.byte	0x04, 0x17
        /*000a*/ 	.short	(.L_11 - .L_10)
.L_10:
        /*000c*/ 	.word	0x00000000
        /*0010*/ 	.short	0x0001
        /*0012*/ 	.short	0x0008
        /*0014*/ 	.byte	0x00, 0xf0, 0x21, 0x00


	//----- nvinfo : EIATTR_KPARAM_INFO
	.align		4
.L_11:
        /*0018*/ 	.byte	0x04, 0x17
        /*001a*/ 	.short	(.L_13 - .L_12)
.L_12:
        /*001c*/ 	.word	0x00000000
        /*0020*/ 	.short	0x0000
        /*0022*/ 	.short	0x0000
        /*0024*/ 	.byte	0x00, 0xf0, 0x21, 0x00


	//----- nvinfo : EIATTR_SPARSE_MMA_MASK
	.align		4
.L_13:
        /*0028*/ 	.byte	0x03, 0x50
        /*002a*/ 	.short	0x0000


	//----- nvinfo : EIATTR_MAXREG_COUNT
	.align		4
        /*002c*/ 	.byte	0x03, 0x1b
        /*002e*/ 	.short	0x00ff


	//----- nvinfo : EIATTR_MERCURY_ISA_VERSION
	.align		4
        /*0030*/ 	.byte	0x03, 0x5f
        /*0032*/ 	.short	0x0101


	//----- nvinfo : EIATTR_VRC_CTA_INIT_COUNT
	.align		4
        /*0034*/ 	.byte	0x02, 0x4a
	.zero		1
	.zero		1


	//----- nvinfo : EIATTR_EXIT_INSTR_OFFSETS
	.align		4
        /*0038*/ 	.byte	0x04, 0x1c
        /*003a*/ 	.short	(.L_15 - .L_14)


	//   ....[0]....
.L_14:
        /*003c*/ 	.word	0x000000c0


	//----- nvinfo : EIATTR_CRS_STACK_SIZE
	.align		4
.L_15:
        /*0040*/ 	.byte	0x04, 0x1e
        /*0042*/ 	.short	(.L_17 - .L_16)
.L_16:
        /*0044*/ 	.word	0x00000000


	//----- nvinfo : EIATTR_CBANK_PARAM_SIZE
	.align		4
.L_17:
        /*0048*/ 	.byte	0x03, 0x19
        /*004a*/ 	.short	0x0010


	//----- nvinfo : EIATTR_PARAM_CBANK
	.align		4
        /*004c*/ 	.byte	0x04, 0x0a
        /*004e*/ 	.short	(.L_19 - .L_18)
	.align		4
.L_18:
        /*0050*/ 	.word	index@(.nv.constant0.call_multi_return)
        /*0054*/ 	.short	0x0380
        /*0056*/ 	.short	0x0010


	//----- nvinfo : EIATTR_SW_WAR
	.align		4
.L_19:
        /*0058*/ 	.byte	0x04, 0x36
        /*005a*/ 	.short	(.L_21 - .L_20)
.L_20:
        /*005c*/ 	.word	0x00000008
.L_21:


//--------------------- .nv.callgraph             --------------------------
	.section	.nv.callgraph,"",@"SHT_CUDA_CALLGRAPH"
	.align	4
	.sectionentsize	8
	.align		4
        /*0000*/ 	.word	0x00000000
	.align		4
        /*0004*/ 	.word	0xffffffff
	.align		4
        /*0008*/ 	.word	0x00000000
	.align		4
        /*000c*/ 	.word	0xfffffffe
	.align		4
        /*0010*/ 	.word	0x00000000
	.align		4
        /*0014*/ 	.word	0xfffffffd
	.align		4
        /*0018*/ 	.word	0x00000000
	.align		4
        /*001c*/ 	.word	0xfffffffc


//--------------------- .text.call_multi_return   --------------------------
	.section	.text.call_multi_return,"ax",@progbits
	.align	128
        .global         call_multi_return
        .type           call_multi_return,@function
        .size           call_multi_return,(.L_x_1 - call_multi_return)
        .other          call_multi_return,@"STO_CUDA_ENTRY STV_DEFAULT"
call_multi_return:
.text.call_multi_return:
[----:B------:R-:W0:Y:S01]  /*0000*/  LDC.64 R0, c[0x0][0x380] ;  /* 0x0000e000ff007b82 */ /* 0x000e220000000a00 */
[----:B------:R-:W0:Y:S02]  /*0010*/  LDCU.64 UR4, c[0x0][0x358] ;  /* 0x00006b00ff0477ac */ /* 0x000e240008000a00 */
[----:B0-----:R-:W5:Y:S04]  /*0020*/  LDG.E R2, desc[UR4][R0.64] ;  /* 0x0000000400027981 */ /* 0x001f68000c1e1900 */
[----:B------:R0:W5:Y:S02]  /*0030*/  LDG.E R3, desc[UR4][R0.64+0x4] ;  /* 0x0000040400037981 */ /* 0x000164000c1e1900 */
[----:B0-----:R-:W-:-:S07]  /*0040*/  MOV R0, 0x60 ;  /* 0x0000006000007802 */ /* 0x001fce0000000f00 */
[----:B-----5:R-:W-:Y:S05]  /*0050*/  CALL.REL.NOINC `($call_multi_return$add_mult) ;  /* 0x00000000001c7944 */ /* 0x020fea0003c00000 */
[----:B------:R-:W0:Y:S01]  /*0060*/  LDC.64 R4, c[0x0][0x388] ;  /* 0x0000e200ff047b82 */ /* 0x000e220000000a00 */
[----:B------:R-:W-:Y:S02]  /*0070*/  HFMA2 R3, -RZ, RZ, 0, 0 ;  /* 0x00000000ff037431 */ /* 0x000fe400000001ff */
[----:B------:R-:W-:Y:S02]  /*0080*/  IMAD.MOV.U32 R0, RZ, RZ, R6 ;  /* 0x000000ffff007224 */ /* 0x000fe400078e0006 */
[----:B------:R-:W-:-:S05]  /*0090*/  IMAD.MOV.U32 R1, RZ, RZ, R7 ;  /* 0x000000ffff017224 */ /* 0x000fca00078e0007 */
[----:B0-----:R-:W-:Y:S04]  /*00a0*/  STG.E.64 desc[UR4][R4.64], R0 ;  /* 0x0000000004007986 */ /* 0x001fe8000c101b04 */
[----:B------:R-:W-:Y:S01]  /*00b0*/  STG.E.64 desc[UR4][R4.64+0x8], R2 ;  /* 0x0000080204007986 */ /* 0x000fe2000c101b04 */
[----:B------:R-:W-:Y:S05]  /*00c0*/  EXIT ;  /* 0x000000000000794d */ /* 0x000fea0003800000 */
        .type           $call_multi_return$add_mult,@function
        .size           $call_multi_return$add_mult,(.L_x_1 - $call_multi_return$add_mult)
$call_multi_return$add_mult:
[----:B------:R-:W-:Y:S02]  /*00d0*/  HFMA2 R1, -RZ, RZ, 0, 0 ;  /* 0x00000000ff017431 */ /* 0x000fe400000001ff */
[C---:B------:R-:W-:Y:S01]  /*00e0*/  IMAD.IADD R6, R2.reuse, 0x1, R3 ;  /* 0x0000000102067824 */ /* 0x040fe200078e0203 */
[----:B------:R-:W-:Y:S01]  /*00f0*/  MOV R7, RZ ;  /* 0x000000ff00077202 */ /* 0x000fe20000000f00 */
[----:B------:R-:W-:Y:S01]  /*0100*/  IMAD R2, R2, R3, RZ ;  /* 0x0000000302027224 */ /* 0x000fe200078e02ff */
[----:B------:R-:W-:Y:S06]  /*0110*/  RET.REL.NODEC R0 `(call_multi_return) ;  /* 0xfffffffc00b87950 */ /* 0x000fec0003c3ffff */
.L_x_0:
[----:B------:R-:W-:-:S00]  /*0120*/  BRA `(.L_x_0) ;  /* 0xfffffffc00fc7947 */ /* 0x000fc0000383ffff */
[----:B------:R-:W-:-:S00]  /*0130*/  NOP ;  /* 0x0000000000007918 */ /* 0x000fc00000000000 */
        /* <DEDUP_REMOVED lines=12> */
.L_x_1:


//--------------------- .nv.shared.reserved.0     --------------------------
	.section	.nv.shared.reserved.0,"aw",@nobits
	.weak		__nv_reservedSMEM_offset_0_alias
	.size		__nv_reservedSMEM_offset_0_alias, 0, 64
	.other		__nv_reservedSMEM_offset_0_alias,@"STO_CUDA_RESERVED_SHARED STV_DEFAULT"
__nv_reservedSMEM_offset_0_alias:
	.zero		0
	.zero		64


//--------------------- .nv.constant0.call_multi_return --------------------------
	.section	.nv.constant0.call_multi_return,"a",@progbits
	.sectionflags	@""
	.align	4
.nv.constant0.call_multi_return:
	.zero		912


//--------------------- SYMBOLS --------------------------

	.type		.nv.reservedSmem.offset0,@object
	.size		.nv.reservedSmem.offset0,0x4
